	.headerflags	@"EF_CUDA_TEXMODE_UNIFIED EF_CUDA_64BIT_ADDRESS EF_CUDA_ACCELERATORS EF_CUDA_SM90 EF_CUDA_VIRTUAL_SM(EF_CUDA_SM90)"
	.elftype	@"ET_EXEC"


//--------------------- .nv.info                  --------------------------
	.section	.nv.info,"",@"SHT_CUDA_INFO"
	.align	4


	//----- nvinfo : EIATTR_REGCOUNT
	.align		4
        /*0000*/ 	.byte	0x04, 0x2f
        /*0002*/ 	.short	(.L_3 - .L_2)
	.align		4
.L_2:
        /*0004*/ 	.word	index@(triton_poi_fused__native_batch_norm_legit_no_training_add_11)
        /*0008*/ 	.word	0x00000014


	//----- nvinfo : EIATTR_MIN_STACK_SIZE
	.align		4
.L_3:
        /*000c*/ 	.byte	0x04, 0x12
        /*000e*/ 	.short	(.L_5 - .L_4)
	.align		4
.L_4:
        /*0010*/ 	.word	index@(triton_poi_fused__native_batch_norm_legit_no_training_add_11)
        /*0014*/ 	.word	0x00000000


	//----- nvinfo : EIATTR_FRAME_SIZE
	.align		4
.L_5:
        /*0018*/ 	.byte	0x04, 0x11
        /*001a*/ 	.short	(.L_7 - .L_6)
	.align		4
.L_6:
        /*001c*/ 	.word	index@(triton_poi_fused__native_batch_norm_legit_no_training_add_11)
        /*0020*/ 	.word	0x00000000


	//----- nvinfo : EIATTR_MIN_STACK_SIZE
	.align		4
.L_7:
        /*0024*/ 	.byte	0x04, 0x12
        /*0026*/ 	.short	(.L_9 - .L_8)
	.align		4
.L_8:
        /*0028*/ 	.word	index@(triton_poi_fused__native_batch_norm_legit_no_training_add_11)
        /*002c*/ 	.word	0x00000000
.L_9:


//--------------------- .nv.info.triton_poi_fused__native_batch_norm_legit_no_training_add_11 --------------------------
	.section	.nv.info.triton_poi_fused__native_batch_norm_legit_no_training_add_11,"",@"SHT_CUDA_INFO"
	.sectionflags	@""
	.align	4


	//----- nvinfo : EIATTR_CUDA_API_VERSION
	.align		4
        /*0000*/ 	.byte	0x04, 0x37
        /*0002*/ 	.short	(.L_11 - .L_10)
.L_10:
        /*0004*/ 	.word	0x0000007c


	//----- nvinfo : EIATTR_KPARAM_INFO
	.align		4
.L_11:
        /*0008*/ 	.byte	0x04, 0x17
        /*000a*/ 	.short	(.L_13 - .L_12)
.L_12:
        /*000c*/ 	.word	0x00000000
        /*0010*/ 	.short	0x0007
        /*0012*/ 	.short	0x0038
        /*0014*/ 	.byte	0x00, 0xf0, 0x11, 0x00


	//----- nvinfo : EIATTR_KPARAM_INFO
	.align		4
.L_13:
        /*0018*/ 	.byte	0x04, 0x17
        /*001a*/ 	.short	(.L_15 - .L_14)
.L_14:
        /*001c*/ 	.word	0x00000000
        /*0020*/ 	.short	0x0006
        /*0022*/ 	.short	0x0030
        /*0024*/ 	.byte	0x00, 0xf4, 0x21, 0x00


	//----- nvinfo : EIATTR_KPARAM_INFO
	.align		4
.L_15:
        /*0028*/ 	.byte	0x04, 0x17
        /*002a*/ 	.short	(.L_17 - .L_16)
.L_16:
        /*002c*/ 	.word	0x00000000
        /*0030*/ 	.short	0x0005
        /*0032*/ 	.short	0x0028
        /*0034*/ 	.byte	0x00, 0xf4, 0x21, 0x00


	//----- nvinfo : EIATTR_KPARAM_INFO
	.align		4
.L_17:
        /*0038*/ 	.byte	0x04, 0x17
        /*003a*/ 	.short	(.L_19 - .L_18)
.L_18:
        /*003c*/ 	.word	0x00000000
        /*0040*/ 	.short	0x0004
        /*0042*/ 	.short	0x0020
        /*0044*/ 	.byte	0x00, 0xf4, 0x21, 0x00


	//----- nvinfo : EIATTR_KPARAM_INFO
	.align		4
.L_19:
        /*0048*/ 	.byte	0x04, 0x17
        /*004a*/ 	.short	(.L_21 - .L_20)
.L_20:
        /*004c*/ 	.word	0x00000000
        /*0050*/ 	.short	0x0003
        /*0052*/ 	.short	0x0018
        /*0054*/ 	.byte	0x00, 0xf4, 0x21, 0x00


	//----- nvinfo : EIATTR_KPARAM_INFO
	.align		4
.L_21:
        /*0058*/ 	.byte	0x04, 0x17
        /*005a*/ 	.short	(.L_23 - .L_22)
.L_22:
        /*005c*/ 	.word	0x00000000
        /*0060*/ 	.short	0x0002
        /*0062*/ 	.short	0x0010
        /*0064*/ 	.byte	0x00, 0xf4, 0x21, 0x00


	//----- nvinfo : EIATTR_KPARAM_INFO
	.align		4
.L_23:
        /*0068*/ 	.byte	0x04, 0x17
        /*006a*/ 	.short	(.L_25 - .L_24)
.L_24:
        /*006c*/ 	.word	0x00000000
        /*0070*/ 	.short	0x0001
        /*0072*/ 	.short	0x0008
        /*0074*/ 	.byte	0x00, 0xf4, 0x21, 0x00


	//----- nvinfo : EIATTR_KPARAM_INFO
	.align		4
.L_25:
        /*0078*/ 	.byte	0x04, 0x17
        /*007a*/ 	.short	(.L_27 - .L_26)
.L_26:
        /*007c*/ 	.word	0x00000000
        /*0080*/ 	.short	0x0000
        /*0082*/ 	.short	0x0000
        /*0084*/ 	.byte	0x00, 0xf4, 0x21, 0x00


	//----- nvinfo : EIATTR_SPARSE_MMA_MASK
	.align		4
.L_27:
        /*0088*/ 	.byte	0x03, 0x50
        /*008a*/ 	.short	0x0000


	//----- nvinfo : EIATTR_MAXREG_COUNT
	.align		4
        /*008c*/ 	.byte	0x03, 0x1b
        /*008e*/ 	.short	0x00ff


	//----- nvinfo : EIATTR_EXIT_INSTR_OFFSETS
	.align		4
        /*0090*/ 	.byte	0x04, 0x1c
        /*0092*/ 	.short	(.L_29 - .L_28)


	//   ....[0]....
.L_28:
        /*0094*/ 	.word	0x000003d0


	//----- nvinfo : EIATTR_REQNTID
	.align		4
.L_29:
        /*0098*/ 	.byte	0x04, 0x10
        /*009a*/ 	.short	(.L_31 - .L_30)
.L_30:
        /*009c*/ 	.word	0x00000080
        /*00a0*/ 	.word	0x00000001
        /*00a4*/ 	.word	0x00000001


	//----- nvinfo : EIATTR_CBANK_PARAM_SIZE
	.align		4
.L_31:
        /*00a8*/ 	.byte	0x03, 0x19
        /*00aa*/ 	.short	0x003c


	//----- nvinfo : EIATTR_PARAM_CBANK
	.align		4
        /*00ac*/ 	.byte	0x04, 0x0a
        /*00ae*/ 	.short	(.L_33 - .L_32)
	.align		4
.L_32:
        /*00b0*/ 	.word	index@(.nv.constant0.triton_poi_fused__native_batch_norm_legit_no_training_add_11)
        /*00b4*/ 	.short	0x0210
        /*00b6*/ 	.short	0x003c


	//----- nvinfo : EIATTR_SW_WAR
	.align		4
.L_33:
        /*00b8*/ 	.byte	0x04, 0x36
        /*00ba*/ 	.short	(.L_35 - .L_34)
.L_34:
        /*00bc*/ 	.word	0x00000008
.L_35:


//--------------------- .nv.callgraph             --------------------------
	.section	.nv.callgraph,"",@"SHT_CUDA_CALLGRAPH"
	.align	4
	.sectionentsize	8
	.align		4
        /*0000*/ 	.word	0x00000000
	.align		4
        /*0004*/ 	.word	0xffffffff
	.align		4
        /*0008*/ 	.word	0x00000000
	.align		4
        /*000c*/ 	.word	0xfffffffe
	.align		4
        /*0010*/ 	.word	0x00000000
	.align		4
        /*0014*/ 	.word	0xfffffffd
	.align		4
        /*0018*/ 	.word	0x00000000
	.align		4
        /*001c*/ 	.word	0xfffffffc


//--------------------- .nv.constant4             --------------------------
	.section	.nv.constant4,"a",@progbits
	.align	8
	.align		8
.nv.constant4:
        /*0000*/ 	.dword	_$_str
	.align		8
        /*0008*/ 	.dword	_$_str_$_2


//--------------------- .text.triton_poi_fused__native_batch_norm_legit_no_training_add_11 --------------------------
	.section	.text.triton_poi_fused__native_batch_norm_legit_no_training_add_11,"ax",@progbits
	.align	128
        .global         triton_poi_fused__native_batch_norm_legit_no_training_add_11
        .type           triton_poi_fused__native_batch_norm_legit_no_training_add_11,@function
        .size           triton_poi_fused__native_batch_norm_legit_no_training_add_11,(.L_x_1 - triton_poi_fused__native_batch_norm_legit_no_training_add_11)
        .other          triton_poi_fused__native_batch_norm_legit_no_training_add_11,@"STO_CUDA_ENTRY STV_DEFAULT"
triton_poi_fused__native_batch_norm_legit_no_training_add_11:
.text.triton_poi_fused__native_batch_norm_legit_no_training_add_11:
[----:B------:R-:W-:Y:S01]  /*0000*/  LDC R1, c[0x0][0x28] ;  /* 0x00000a00ff017b82 */ /* 0x000fe20000000800 */
[----:B------:R-:W1:Y:S07]  /*0010*/  S2R R0, SR_TID.X ;  /* 0x0000000000007919 */ /* 0x000e6e0000002100 */
[----:B------:R-:W2:Y:S01]  /*0020*/  LDC.64 R2, c[0x0][0x228] ;  /* 0x00008a00ff027b82 */ /* 0x000ea20000000a00 */
[----:B------:R-:W-:Y:S01]  /*0030*/  ULDC.64 UR4, c[0x0][0x208] ;  /* 0x0000820000047ab9 */ /* 0x000fe20000000a00 */
[----:B------:R-:W3:Y:S06]  /*0040*/  S2R R5, SR_CTAID.X ;  /* 0x0000000000057919 */ /* 0x000eec0000002500 */
[----:B------:R-:W4:Y:S08]  /*0050*/  LDC.64 R6, c[0x0][0x220] ;  /* 0x00008800ff067b82 */ /* 0x000f300000000a00 */
[----:B------:R-:W5:Y:S08]  /*0060*/  LDC.64 R8, c[0x0][0x230] ;  /* 0x00008c00ff087b82 */ /* 0x000f700000000a00 */
[----:B------:R-:W5:Y:S01]  /*0070*/  LDC.64 R12, c[0x0][0x238] ;  /* 0x00008e00ff0c7b82 */ /* 0x000f620000000a00 */
[----:B-1----:R-:W-:-:S07]  /*0080*/  SHF.L.U32 R0, R0, 0x1, RZ ;  /* 0x0000000100007819 */ /* 0x002fce00000006ff */
[----:B------:R-:W1:Y:S01]  /*0090*/  LDC.64 R10, c[0x0][0x210] ;  /* 0x00008400ff0a7b82 */ /* 0x000e620000000a00 */
[----:B------:R-:W-:-:S04]  /*00a0*/  LOP3.LUT R0, R0, 0xfe, RZ, 0xc0, !PT ;  /* 0x000000fe00007812 */ /* 0x000fc800078ec0ff */
[----:B---3--:R-:W-:-:S05]  /*00b0*/  LEA R0, R5, R0, 0x8 ;  /* 0x0000000005007211 */ /* 0x008fca00078e40ff */
[----:B------:R-:W-:-:S05]  /*00c0*/  IMAD.HI R4, R0, 0x2aaaaaab, RZ ;  /* 0x2aaaaaab00047827 */ /* 0x000fca00078e02ff */
[----:B------:R-:W-:-:S04]  /*00d0*/  SHF.R.U32.HI R5, RZ, 0x1f, R4 ;  /* 0x0000001fff057819 */ /* 0x000fc80000011604 */
[----:B------:R-:W-:-:S05]  /*00e0*/  LEA.HI R5, R4, R5, RZ, 0x1d ;  /* 0x0000000504057211 */ /* 0x000fca00078fe8ff */
[----:B------:R-:W-:Y:S02]  /*00f0*/  IMAD R15, R5, -0x30, R0 ;  /* 0xffffffd0050f7824 */ /* 0x000fe400078e0200 */
[----:B------:R-:W3:Y:S02]  /*0100*/  LDC.64 R4, c[0x0][0x218] ;  /* 0x00008600ff047b82 */ /* 0x000ee40000000a00 */
[----:B--2---:R-:W-:-:S06]  /*0110*/  IMAD.WIDE R2, R15, 0x4, R2 ;  /* 0x000000040f027825 */ /* 0x004fcc00078e0202 */
[----:B------:R-:W2:Y:S01]  /*0120*/  LDG.E.EL.64 R2, desc[UR4][R2.64] ;  /* 0x0000000402027981 */ /* 0x000ea2000c2e1b00 */
[----:B----4-:R-:W-:-:S04]  /*0130*/  IMAD.WIDE R6, R15, 0x4, R6 ;  /* 0x000000040f067825 */ /* 0x010fc800078e0206 */
[C---:B-----5:R-:W-:Y:S02]  /*0140*/  IMAD.WIDE R8, R15.reuse, 0x4, R8 ;  /* 0x000000040f087825 */ /* 0x060fe400078e0208 */
[----:B------:R-:W4:Y:S02]  /*0150*/  LDG.E.EL.64 R6, desc[UR4][R6.64] ;  /* 0x0000000406067981 */ /* 0x000f24000c2e1b00 */
[----:B0-----:R-:W-:Y:S02]  /*0160*/  IMAD.WIDE R12, R15, 0x4, R12 ;  /* 0x000000040f0c7825 */ /* 0x001fe400078e020c */
[----:B------:R-:W5:Y:S02]  /*0170*/  LDG.E.EL.64 R8, desc[UR4][R8.64] ;  /* 0x0000000408087981 */ /* 0x000f64000c2e1b00 */
[C---:B-1----:R-:W-:Y:S02]  /*0180*/  IMAD.WIDE R10, R0.reuse, 0x4, R10 ;  /* 0x00000004000a7825 */ /* 0x042fe400078e020a */
[----:B------:R-:W5:Y:S02]  /*0190*/  LDG.E.EL.64 R12, desc[UR4][R12.64] ;  /* 0x000000040c0c7981 */ /* 0x000f64000c2e1b00 */
[----:B---3--:R-:W-:-:S02]  /*01a0*/  IMAD.WIDE R4, R0, 0x4, R4 ;  /* 0x0000000400047825 */ /* 0x008fc400078e0204 */
[----:B------:R-:W3:Y:S04]  /*01b0*/  LDG.E.64 R10, desc[UR4][R10.64] ;  /* 0x000000040a0a7981 */ /* 0x000ee8000c1e1b00 */
[----:B------:R-:W4:Y:S01]  /*01c0*/  LDG.E.64 R4, desc[UR4][R4.64] ;  /* 0x0000000404047981 */ /* 0x000f22000c1e1b00 */
[----:B------:R-:W-:Y:S01]  /*01d0*/  HFMA2.MMA R16, -RZ, RZ, 1.625, 0 ;  /* 0x3e800000ff107435 */ /* 0x000fe200000001ff */
[----:B--2---:R-:W-:Y:S01]  /*01e0*/  FADD R2, R2, 9.9999997473787516356e-06 ;  /* 0x3727c5ac02027421 */ /* 0x004fe20000000000 */
[----:B------:R-:W-:-:S03]  /*01f0*/  FADD R3, R3, 9.9999997473787516356e-06 ;  /* 0x3727c5ac03037421 */ /* 0x000fc60000000000 */
[----:B------:R-:W0:Y:S08]  /*0200*/  MUFU.SQRT R14, R2 ;  /* 0x00000002000e7308 */ /* 0x000e300000002000 */
[----:B------:R1:W2:Y:S01]  /*0210*/  MUFU.SQRT R15, R3 ;  /* 0x00000003000f7308 */ /* 0x0002a20000002000 */
[C---:B0-----:R-:W-:Y:S02]  /*0220*/  FSETP.GT.AND P0, PT, R14.reuse, 8.50705917302346158658e+37, PT ;  /* 0x7e8000000e00780b */ /* 0x041fe40003f04000 */
[----:B------:R-:W-:Y:S01]  /*0230*/  FSETP.GEU.AND P2, PT, R14, 1.175494350822287508e-38, PT ;  /* 0x008000000e00780b */ /* 0x000fe20003f4e000 */
[----:B-1----:R-:W0:Y:S01]  /*0240*/  LDC.64 R2, c[0x0][0x240] ;  /* 0x00009000ff027b82 */ /* 0x002e220000000a00 */
[----:B--2---:R-:W-:-:S02]  /*0250*/  FSETP.GT.AND P1, PT, R15, 8.50705917302346158658e+37, PT ;  /* 0x7e8000000f00780b */ /* 0x004fc40003f24000 */
[----:B------:R-:W-:-:S07]  /*0260*/  FSETP.GEU.AND P3, PT, R15, 1.175494350822287508e-38, PT ;  /* 0x008000000f00780b */ /* 0x000fce0003f6e000 */
[----:B------:R-:W-:-:S04]  /*0270*/  @P0 FMUL R14, R14, 0.25 ;  /* 0x3e8000000e0e0820 */ /* 0x000fc80000400000 */
[----:B------:R-:W-:Y:S01]  /*0280*/  @!P2 FMUL R14, R14, 16777216 ;  /* 0x4b8000000e0ea820 */ /* 0x000fe20000400000 */
[----:B------:R-:W-:-:S04]  /*0290*/  @P1 FMUL R15, R15, 0.25 ;  /* 0x3e8000000f0f1820 */ /* 0x000fc80000400000 */
[----:B------:R-:W-:Y:S01]  /*02a0*/  @!P3 FMUL R15, R15, 16777216 ;  /* 0x4b8000000f0fb820 */ /* 0x000fe20000400000 */
[----:B------:R-:W1:Y:S01]  /*02b0*/  MUFU.RCP R14, R14 ;  /* 0x0000000e000e7308 */ /* 0x000e620000001000 */
[----:B------:R-:W-:-:S07]  /*02c0*/  FSEL R17, R16, 1, P0 ;  /* 0x3f80000010117808 */ /* 0x000fce0000000000 */
[----:B------:R-:W2:Y:S01]  /*02d0*/  MUFU.RCP R15, R15 ;  /* 0x0000000f000f7308 */ /* 0x000ea20000001000 */
[----:B------:R-:W-:Y:S01]  /*02e0*/  FSEL R16, R16, 1, P1 ;  /* 0x3f80000010107808 */ /* 0x000fe20000800000 */
[----:B------:R-:W-:-:S04]  /*02f0*/  @!P2 FMUL R17, R17, 16777216 ;  /* 0x4b8000001111a820 */ /* 0x000fc80000400000 */
[----:B------:R-:W-:Y:S01]  /*0300*/  @!P3 FMUL R16, R16, 16777216 ;  /* 0x4b8000001010b820 */ /* 0x000fe20000400000 */
[----:B----4-:R-:W-:Y:S01]  /*0310*/  FADD R5, R5, -R7 ;  /* 0x8000000705057221 */ /* 0x010fe20000000000 */
[----:B------:R-:W-:Y:S01]  /*0320*/  FADD R4, R4, -R6 ;  /* 0x8000000604047221 */ /* 0x000fe20000000000 */
[----:B-1----:R-:W-:Y:S01]  /*0330*/  FMUL R17, R14, R17 ;  /* 0x000000110e117220 */ /* 0x002fe20000400000 */
[----:B--2---:R-:W-:-:S03]  /*0340*/  FMUL R16, R15, R16 ;  /* 0x000000100f107220 */ /* 0x004fc60000400000 */
[----:B------:R-:W-:Y:S01]  /*0350*/  FMUL R17, R4, R17 ;  /* 0x0000001104117220 */ /* 0x000fe20000400000 */
[----:B------:R-:W-:-:S03]  /*0360*/  FMUL R16, R5, R16 ;  /* 0x0000001005107220 */ /* 0x000fc60000400000 */
[----:B-----5:R-:W-:Y:S01]  /*0370*/  FFMA R17, R8, R17, R12 ;  /* 0x0000001108117223 */ /* 0x020fe2000000000c */
[----:B------:R-:W-:Y:S01]  /*0380*/  FFMA R16, R9, R16, R13 ;  /* 0x0000001009107223 */ /* 0x000fe2000000000d */
[----:B0-----:R-:W-:-:S04]  /*0390*/  IMAD.WIDE R2, R0, 0x4, R2 ;  /* 0x0000000400027825 */ /* 0x001fc800078e0202 */
[----:B---3--:R-:W-:Y:S01]  /*03a0*/  FADD R10, R10, R17 ;  /* 0x000000110a0a7221 */ /* 0x008fe20000000000 */
[----:B------:R-:W-:-:S05]  /*03b0*/  FADD R11, R11, R16 ;  /* 0x000000100b0b7221 */ /* 0x000fca0000000000 */
[----:B------:R-:W-:Y:S01]  /*03c0*/  STG.E.64 desc[UR4][R2.64], R10 ;  /* 0x0000000a02007986 */ /* 0x000fe2000c101b04 */
[----:B------:R-:W-:Y:S05]  /*03d0*/  EXIT ;  /* 0x000000000000794d */ /* 0x000fea0003800000 */
.L_x_0:
[----:B------:R-:W-:-:S00]  /*03e0*/  BRA `(.L_x_0) ;  /* 0xfffffffc00fc7947 */ /* 0x000fc0000383ffff */
[----:B------:R-:W-:-:S00]  /*03f0*/  NOP ;  /* 0x0000000000007918 */ /* 0x000fc00000000000 */
        /* <DEDUP_REMOVED lines=8> */
.L_x_1:


//--------------------- .nv.global.init           --------------------------
	.section	.nv.global.init,"aw",@progbits
.nv.global.init:
	.type		_$_str,@object
	.size		_$_str,(_$_str_$_2 - _$_str)
_$_str:
        /*0000*/ 	.byte	0x5f, 0x5f, 0x43, 0x55, 0x44, 0x41, 0x5f, 0x46, 0x54, 0x5a, 0x00
	.type		_$_str_$_2,@object
	.size		_$_str_$_2,(.L_1 - _$_str_$_2)
_$_str_$_2:
        /*000b*/ 	.byte	0x5f, 0x5f, 0x43, 0x55, 0x44, 0x41, 0x5f, 0x50, 0x52, 0x45, 0x43, 0x5f, 0x53, 0x51, 0x52, 0x54
        /*001b*/ 	.byte	0x00
.L_1:


//--------------------- .nv.constant0.triton_poi_fused__native_batch_norm_legit_no_training_add_11 --------------------------
	.section	.nv.constant0.triton_poi_fused__native_batch_norm_legit_no_training_add_11,"a",@progbits
	.sectionflags	@""
	.align	4
.nv.constant0.triton_poi_fused__native_batch_norm_legit_no_training_add_11:
	.zero		588
